	.headerflags	@"EF_CUDA_TEXMODE_UNIFIED EF_CUDA_64BIT_ADDRESS EF_CUDA_ACCELERATORS EF_CUDA_SM90 EF_CUDA_VIRTUAL_SM(EF_CUDA_SM90)"
	.elftype	@"ET_EXEC"


//--------------------- .nv.info                  --------------------------
	.section	.nv.info,"",@"SHT_CUDA_INFO"
	.align	4


	//----- nvinfo : EIATTR_REGCOUNT
	.align		4
        /*0000*/ 	.byte	0x04, 0x2f
        /*0002*/ 	.short	(.L_1 - .L_0)
	.align		4
.L_0:
        /*0004*/ 	.word	index@(triton_poi_fused_convolution_max_pool2d_with_indices_relu_7)
        /*0008*/ 	.word	0x00000020


	//----- nvinfo : EIATTR_MIN_STACK_SIZE
	.align		4
.L_1:
        /*000c*/ 	.byte	0x04, 0x12
        /*000e*/ 	.short	(.L_3 - .L_2)
	.align		4
.L_2:
        /*0010*/ 	.word	index@(triton_poi_fused_convolution_max_pool2d_with_indices_relu_7)
        /*0014*/ 	.word	0x00000000


	//----- nvinfo : EIATTR_FRAME_SIZE
	.align		4
.L_3:
        /*0018*/ 	.byte	0x04, 0x11
        /*001a*/ 	.short	(.L_5 - .L_4)
	.align		4
.L_4:
        /*001c*/ 	.word	index@(triton_poi_fused_convolution_max_pool2d_with_indices_relu_7)
        /*0020*/ 	.word	0x00000000


	//----- nvinfo : EIATTR_MIN_STACK_SIZE
	.align		4
.L_5:
        /*0024*/ 	.byte	0x04, 0x12
        /*0026*/ 	.short	(.L_7 - .L_6)
	.align		4
.L_6:
        /*0028*/ 	.word	index@(triton_poi_fused_convolution_max_pool2d_with_indices_relu_7)
        /*002c*/ 	.word	0x00000000
.L_7:


//--------------------- .nv.info.triton_poi_fused_convolution_max_pool2d_with_indices_relu_7 --------------------------
	.section	.nv.info.triton_poi_fused_convolution_max_pool2d_with_indices_relu_7,"",@"SHT_CUDA_INFO"
	.sectionflags	@""
	.align	4


	//----- nvinfo : EIATTR_CUDA_API_VERSION
	.align		4
        /*0000*/ 	.byte	0x04, 0x37
        /*0002*/ 	.short	(.L_9 - .L_8)
.L_8:
        /*0004*/ 	.word	0x0000007c


	//----- nvinfo : EIATTR_KPARAM_INFO
	.align		4
.L_9:
        /*0008*/ 	.byte	0x04, 0x17
        /*000a*/ 	.short	(.L_11 - .L_10)
.L_10:
        /*000c*/ 	.word	0x00000000
        /*0010*/ 	.short	0x0005
        /*0012*/ 	.short	0x0024
        /*0014*/ 	.byte	0x00, 0xf0, 0x11, 0x00


	//----- nvinfo : EIATTR_KPARAM_INFO
	.align		4
.L_11:
        /*0018*/ 	.byte	0x04, 0x17
        /*001a*/ 	.short	(.L_13 - .L_12)
.L_12:
        /*001c*/ 	.word	0x00000000
        /*0020*/ 	.short	0x0004
        /*0022*/ 	.short	0x0020
        /*0024*/ 	.byte	0x00, 0xf0, 0x11, 0x00


	//----- nvinfo : EIATTR_KPARAM_INFO
	.align		4
.L_13:
        /*0028*/ 	.byte	0x04, 0x17
        /*002a*/ 	.short	(.L_15 - .L_14)
.L_14:
        /*002c*/ 	.word	0x00000000
        /*0030*/ 	.short	0x0003
        /*0032*/ 	.short	0x0018
        /*0034*/ 	.byte	0x00, 0xf4, 0x21, 0x00


	//----- nvinfo : EIATTR_KPARAM_INFO
	.align		4
.L_15:
        /*0038*/ 	.byte	0x04, 0x17
        /*003a*/ 	.short	(.L_17 - .L_16)
.L_16:
        /*003c*/ 	.word	0x00000000
        /*0040*/ 	.short	0x0002
        /*0042*/ 	.short	0x0010
        /*0044*/ 	.byte	0x00, 0xf4, 0x21, 0x00


	//----- nvinfo : EIATTR_KPARAM_INFO
	.align		4
.L_17:
        /*0048*/ 	.byte	0x04, 0x17
        /*004a*/ 	.short	(.L_19 - .L_18)
.L_18:
        /*004c*/ 	.word	0x00000000
        /*0050*/ 	.short	0x0001
        /*0052*/ 	.short	0x0008
        /*0054*/ 	.byte	0x00, 0xf4, 0x21, 0x00


	//----- nvinfo : EIATTR_KPARAM_INFO
	.align		4
.L_19:
        /*0058*/ 	.byte	0x04, 0x17
        /*005a*/ 	.short	(.L_21 - .L_20)
.L_20:
        /*005c*/ 	.word	0x00000000
        /*0060*/ 	.short	0x0000
        /*0062*/ 	.short	0x0000
        /*0064*/ 	.byte	0x00, 0xf4, 0x21, 0x00


	//----- nvinfo : EIATTR_SPARSE_MMA_MASK
	.align		4
.L_21:
        /*0068*/ 	.byte	0x03, 0x50
        /*006a*/ 	.short	0x0000


	//----- nvinfo : EIATTR_MAXREG_COUNT
	.align		4
        /*006c*/ 	.byte	0x03, 0x1b
        /*006e*/ 	.short	0x00ff


	//----- nvinfo : EIATTR_EXIT_INSTR_OFFSETS
	.align		4
        /*0070*/ 	.byte	0x04, 0x1c
        /*0072*/ 	.short	(.L_23 - .L_22)


	//   ....[0]....
.L_22:
        /*0074*/ 	.word	0x000007f0


	//   ....[1]....
        /*0078*/ 	.word	0x00000810


	//----- nvinfo : EIATTR_REQNTID
	.align		4
.L_23:
        /*007c*/ 	.byte	0x04, 0x10
        /*007e*/ 	.short	(.L_25 - .L_24)
.L_24:
        /*0080*/ 	.word	0x00000080
        /*0084*/ 	.word	0x00000001
        /*0088*/ 	.word	0x00000001


	//----- nvinfo : EIATTR_CBANK_PARAM_SIZE
	.align		4
.L_25:
        /*008c*/ 	.byte	0x03, 0x19
        /*008e*/ 	.short	0x0028


	//----- nvinfo : EIATTR_PARAM_CBANK
	.align		4
        /*0090*/ 	.byte	0x04, 0x0a
        /*0092*/ 	.short	(.L_27 - .L_26)
	.align		4
.L_26:
        /*0094*/ 	.word	index@(.nv.constant0.triton_poi_fused_convolution_max_pool2d_with_indices_relu_7)
        /*0098*/ 	.short	0x0210
        /*009a*/ 	.short	0x0028


	//----- nvinfo : EIATTR_SW_WAR
	.align		4
.L_27:
        /*009c*/ 	.byte	0x04, 0x36
        /*009e*/ 	.short	(.L_29 - .L_28)
.L_28:
        /*00a0*/ 	.word	0x00000008
.L_29:


//--------------------- .nv.callgraph             --------------------------
	.section	.nv.callgraph,"",@"SHT_CUDA_CALLGRAPH"
	.align	4
	.sectionentsize	8
	.align		4
        /*0000*/ 	.word	0x00000000
	.align		4
        /*0004*/ 	.word	0xffffffff
	.align		4
        /*0008*/ 	.word	0x00000000
	.align		4
        /*000c*/ 	.word	0xfffffffe
	.align		4
        /*0010*/ 	.word	0x00000000
	.align		4
        /*0014*/ 	.word	0xfffffffd
	.align		4
        /*0018*/ 	.word	0x00000000
	.align		4
        /*001c*/ 	.word	0xfffffffc


//--------------------- .text.triton_poi_fused_convolution_max_pool2d_with_indices_relu_7 --------------------------
	.section	.text.triton_poi_fused_convolution_max_pool2d_with_indices_relu_7,"ax",@progbits
	.sectionflags	@"SHF_BARRIERS=1"
	.align	128
        .global         triton_poi_fused_convolution_max_pool2d_with_indices_relu_7
        .type           triton_poi_fused_convolution_max_pool2d_with_indices_relu_7,@function
        .size           triton_poi_fused_convolution_max_pool2d_with_indices_relu_7,(.L_x_1 - triton_poi_fused_convolution_max_pool2d_with_indices_relu_7)
        .other          triton_poi_fused_convolution_max_pool2d_with_indices_relu_7,@"STO_CUDA_ENTRY STV_DEFAULT"
triton_poi_fused_convolution_max_pool2d_with_indices_relu_7:
.text.triton_poi_fused_convolution_max_pool2d_with_indices_relu_7:
[----:B------:R-:W0:Y:S01]  /*0000*/  LDC R1, c[0x0][0x28] ;  /* 0x00000a00ff017b82 */ /* 0x000e220000000800 */
[----:B------:R-:W1:Y:S07]  /*0010*/  S2R R20, SR_CTAID.Y ;  /* 0x0000000000147919 */ /* 0x000e6e0000002600 */
[----:B------:R-:W2:Y:S01]  /*0020*/  LDC.64 R16, c[0x0][0x218] ;  /* 0x00008600ff107b82 */ /* 0x000ea20000000a00 */
[----:B------:R-:W-:Y:S02]  /*0030*/  CS2R R6, SRZ ;  /* 0x0000000000067805 */ /* 0x000fe4000001ff00 */
[----:B------:R-:W-:Y:S01]  /*0040*/  CS2R R8, SRZ ;  /* 0x0000000000087805 */ /* 0x000fe2000001ff00 */
[----:B------:R-:W3:Y:S01]  /*0050*/  S2R R22, SR_TID.X ;  /* 0x0000000000167919 */ /* 0x000ee20000002100 */
[----:B------:R-:W-:Y:S01]  /*0060*/  CS2R R10, SRZ ;  /* 0x00000000000a7805 */ /* 0x000fe2000001ff00 */
[----:B------:R-:W-:Y:S01]  /*0070*/  ULDC.64 UR6, c[0x0][0x208] ;  /* 0x0000820000067ab9 */ /* 0x000fe20000000a00 */
[----:B------:R-:W-:Y:S01]  /*0080*/  CS2R R12, SRZ ;  /* 0x00000000000c7805 */ /* 0x000fe2000001ff00 */
[----:B------:R-:W4:Y:S01]  /*0090*/  S2R R2, SR_CTAID.X ;  /* 0x0000000000027919 */ /* 0x000f220000002500 */
[----:B------:R-:W5:Y:S01]  /*00a0*/  LDC.64 R18, c[0x0][0x210] ;  /* 0x00008400ff127b82 */ /* 0x000f620000000a00 */
[----:B------:R-:W-:Y:S01]  /*00b0*/  CS2R R14, SRZ ;  /* 0x00000000000e7805 */ /* 0x000fe2000001ff00 */
[----:B-1----:R-:W-:-:S02]  /*00c0*/  IMAD.SHL.U32 R20, R20, 0x20, RZ ;  /* 0x0000002014147824 */ /* 0x002fc400078e00ff */
[----:B---3--:R-:W-:Y:S01]  /*00d0*/  IMAD.SHL.U32 R23, R22, 0x4, RZ ;  /* 0x0000000416177824 */ /* 0x008fe200078e00ff */
[----:B------:R-:W-:Y:S01]  /*00e0*/  SHF.R.U32.HI R21, RZ, 0x3, R22 ;  /* 0x00000003ff157819 */ /* 0x000fe20000011616 */
[----:B----4-:R-:W-:-:S03]  /*00f0*/  IMAD.SHL.U32 R2, R2, 0x20, RZ ;  /* 0x0000002002027824 */ /* 0x010fc600078e00ff */
[----:B------:R-:W-:Y:S02]  /*0100*/  LOP3.LUT R0, R20, 0x1c, R23, 0xf8, !PT ;  /* 0x0000001c14007812 */ /* 0x000fe400078ef817 */
[----:B------:R-:W-:Y:S02]  /*0110*/  SGXT.U32 R21, R21, 0x4 ;  /* 0x000000041515781a */ /* 0x000fe40000000000 */
[----:B------:R-:W-:Y:S02]  /*0120*/  SHF.R.S32.HI R3, RZ, 0x1f, R0 ;  /* 0x0000001fff037819 */ /* 0x000fe40000011400 */
[----:B------:R-:W-:Y:S02]  /*0130*/  ISETP.GE.AND P0, PT, R0, 0x200, PT ;  /* 0x000002000000780c */ /* 0x000fe40003f06270 */
[----:B------:R-:W-:-:S04]  /*0140*/  LEA.HI R3, R3, R0, RZ, 0x7 ;  /* 0x0000000003037211 */ /* 0x000fc800078f38ff */
[C---:B------:R-:W-:Y:S01]  /*0150*/  LOP3.LUT R5, R3.reuse, 0xffffff80, RZ, 0xc0, !PT ;  /* 0xffffff8003057812 */ /* 0x040fe200078ec0ff */
[----:B------:R-:W-:-:S04]  /*0160*/  IMAD.SHL.U32 R3, R3, 0x400, RZ ;  /* 0x0000040003037824 */ /* 0x000fc800078e00ff */
[----:B------:R-:W-:Y:S01]  /*0170*/  IMAD.IADD R5, R0, 0x1, -R5 ;  /* 0x0000000100057824 */ /* 0x000fe200078e0a05 */
[----:B------:R-:W-:Y:S02]  /*0180*/  LOP3.LUT R4, R3, 0xfffe0000, RZ, 0xc0, !PT ;  /* 0xfffe000003047812 */ /* 0x000fe400078ec0ff */
[----:B------:R-:W-:Y:S01]  /*0190*/  LOP3.LUT R0, R2, R21, RZ, 0xfc, !PT ;  /* 0x0000001502007212 */ /* 0x000fe200078efcff */
[C---:B--2---:R-:W-:Y:S01]  /*01a0*/  IMAD.WIDE R16, R5.reuse, 0x4, R16 ;  /* 0x0000000405107825 */ /* 0x044fe200078e0210 */
[----:B------:R-:W-:Y:S02]  /*01b0*/  LOP3.LUT R3, R2, 0x10, R21, 0xfe, !PT ;  /* 0x0000001002037812 */ /* 0x000fe400078efe15 */
[----:B------:R-:W-:Y:S01]  /*01c0*/  ISETP.LT.AND P2, PT, R0, 0x400, !P0 ;  /* 0x000004000000780c */ /* 0x000fe20004741270 */
[----:B------:R-:W-:Y:S01]  /*01d0*/  IMAD.IADD R4, R5, 0x1, R4 ;  /* 0x0000000105047824 */ /* 0x000fe200078e0204 */
[----:B------:R-:W-:-:S03]  /*01e0*/  ISETP.LT.AND P1, PT, R3, 0x400, !P0 ;  /* 0x000004000300780c */ /* 0x000fc60004721270 */
[--C-:B------:R-:W-:Y:S02]  /*01f0*/  IMAD R0, R0, 0x80, R4.reuse ;  /* 0x0000008000007824 */ /* 0x100fe400078e0204 */
[----:B------:R-:W-:Y:S01]  /*0200*/  IMAD R3, R3, 0x80, R4 ;  /* 0x0000008003037824 */ /* 0x000fe200078e0204 */
[----:B------:R-:W-:Y:S01]  /*0210*/  CS2R R4, SRZ ;  /* 0x0000000000047805 */ /* 0x000fe2000001ff00 */
[----:B-----5:R-:W-:-:S04]  /*0220*/  IMAD.WIDE R24, R0, 0x4, R18 ;  /* 0x0000000400187825 */ /* 0x020fc800078e0212 */
[----:B------:R-:W-:Y:S01]  /*0230*/  IMAD.WIDE R18, R3, 0x4, R18 ;  /* 0x0000000403127825 */ /* 0x000fe200078e0212 */
[----:B------:R1:W2:Y:S04]  /*0240*/  @!P0 LDG.E.EL.128 R4, desc[UR6][R16.64] ;  /* 0x0000000610048981 */ /* 0x0002a8000c2e1d00 */
[----:B------:R-:W2:Y:S04]  /*0250*/  @P2 LDG.E.EL.128 R8, desc[UR6][R24.64] ;  /* 0x0000000618082981 */ /* 0x000ea8000c2e1d00 */
[----:B------:R3:W4:Y:S01]  /*0260*/  @P1 LDG.E.EL.128 R12, desc[UR6][R18.64] ;  /* 0x00000006120c1981 */ /* 0x000722000c2e1d00 */
[----:B------:R-:W5:Y:S01]  /*0270*/  S2UR UR5, SR_CgaCtaId ;  /* 0x00000000000579c3 */ /* 0x000f620000008800 */
[C---:B------:R-:W-:Y:S01]  /*0280*/  IMAD.SHL.U32 R26, R22.reuse, 0x80, RZ ;  /* 0x00000080161a7824 */ /* 0x040fe200078e00ff */
[--C-:B------:R-:W-:Y:S01]  /*0290*/  SHF.R.U32.HI R29, RZ, 0x3, R22.reuse ;  /* 0x00000003ff1d7819 */ /* 0x100fe20000011616 */
[----:B------:R-:W-:Y:S01]  /*02a0*/  UMOV UR4, 0x400 ;  /* 0x0000040000047882 */ /* 0x000fe20000000000 */
[----:B------:R-:W-:Y:S01]  /*02b0*/  IMAD.SHL.U32 R28, R22, 0x4, RZ ;  /* 0x00000004161c7824 */ /* 0x000fe200078e00ff */
[----:B------:R-:W-:-:S02]  /*02c0*/  SHF.R.U32.HI R22, RZ, 0x1, R22 ;  /* 0x00000001ff167819 */ /* 0x000fc40000011616 */
[----:B------:R-:W-:Y:S02]  /*02d0*/  LOP3.LUT R27, R26, 0x380, RZ, 0xc0, !PT ;  /* 0x000003801a1b7812 */ /* 0x000fe400078ec0ff */
[----:B------:R-:W-:Y:S02]  /*02e0*/  SGXT.U32 R29, R29, 0x4 ;  /* 0x000000041d1d781a */ /* 0x000fe40000000000 */
[C---:B-1----:R-:W-:Y:S02]  /*02f0*/  LOP3.LUT R17, R27.reuse, 0x20, RZ, 0xfc, !PT ;  /* 0x000000201b117812 */ /* 0x042fe400078efcff */
[C---:B---3--:R-:W-:Y:S02]  /*0300*/  LOP3.LUT R18, R27.reuse, 0x40, RZ, 0xfc, !PT ;  /* 0x000000401b127812 */ /* 0x048fe400078efcff */
[C---:B------:R-:W-:Y:S02]  /*0310*/  LOP3.LUT R24, R27.reuse, 0x60, RZ, 0xfc, !PT ;  /* 0x000000601b187812 */ /* 0x040fe400078efcff */
[----:B------:R-:W-:-:S02]  /*0320*/  LOP3.LUT R26, R27, R29, RZ, 0xfc, !PT ;  /* 0x0000001d1b1a7212 */ /* 0x000fc400078efcff */
[----:B------:R-:W-:Y:S02]  /*0330*/  LOP3.LUT R16, R28, 0x1fc, RZ, 0xc0, !PT ;  /* 0x000001fc1c107812 */ /* 0x000fe400078ec0ff */
[----:B------:R-:W-:Y:S02]  /*0340*/  LOP3.LUT R22, R22, 0x3c, RZ, 0xc0, !PT ;  /* 0x0000003c16167812 */ /* 0x000fe400078ec0ff */
[----:B------:R-:W-:Y:S01]  /*0350*/  LOP3.LUT R23, R2, 0x1c, R23, 0xf8, !PT ;  /* 0x0000001c02177812 */ /* 0x000fe200078ef817 */
[----:B0----5:R-:W-:Y:S01]  /*0360*/  UPRMT UR4, UR5, 0x654, UR4 ;  /* 0x0000065405047896 */ /* 0x021fe20008000004 */
[----:B------:R-:W-:Y:S02]  /*0370*/  LOP3.LUT R2, R20, R21, RZ, 0xfc, !PT ;  /* 0x0000001514027212 */ /* 0x000fe400078efcff */
[----:B------:R-:W-:-:S03]  /*0380*/  LOP3.LUT R20, R20, 0x10, R21, 0xfe, !PT ;  /* 0x0000001014147812 */ /* 0x000fc600078efe15 */
[----:B------:R-:W-:Y:S01]  /*0390*/  LEA.HI R19, R27, UR4, RZ, 0x1d ;  /* 0x000000041b137c11 */ /* 0x000fe2000f8fe8ff */
[----:B------:R-:W-:Y:S01]  /*03a0*/  IMAD R21, R2, 0x400, R23 ;  /* 0x0000040002157824 */ /* 0x000fe200078e0217 */
[----:B------:R-:W-:Y:S02]  /*03b0*/  LEA.HI R17, R17, UR4, RZ, 0x1d ;  /* 0x0000000411117c11 */ /* 0x000fe4000f8fe8ff */
[----:B------:R-:W-:Y:S01]  /*03c0*/  LEA.HI R25, R18, UR4, RZ, 0x1d ;  /* 0x0000000412197c11 */ /* 0x000fe2000f8fe8ff */
[----:B------:R-:W-:Y:S01]  /*03d0*/  IMAD R19, R26, 0x4, R19 ;  /* 0x000000041a137824 */ /* 0x000fe200078e0213 */
[----:B------:R-:W-:Y:S01]  /*03e0*/  LEA.HI R27, R24, UR4, RZ, 0x1d ;  /* 0x00000004181b7c11 */ /* 0x000fe2000f8fe8ff */
[----:B------:R-:W-:Y:S01]  /*03f0*/  IMAD R28, R26, 0x4, R17 ;  /* 0x000000041a1c7824 */ /* 0x000fe200078e0211 */
[----:B------:R-:W-:Y:S01]  /*0400*/  LOP3.LUT R17, R16, 0x200, RZ, 0xfc, !PT ;  /* 0x0000020010117812 */ /* 0x000fe200078efcff */
[C---:B------:R-:W-:Y:S02]  /*0410*/  IMAD R25, R26.reuse, 0x4, R25 ;  /* 0x000000041a197824 */ /* 0x040fe400078e0219 */
[----:B------:R-:W-:Y:S01]  /*0420*/  IMAD R26, R26, 0x4, R27 ;  /* 0x000000041a1a7824 */ /* 0x000fe200078e021b */
[----:B------:R-:W-:-:S04]  /*0430*/  SHF.R.U32.HI R17, RZ, 0x3, R17 ;  /* 0x00000003ff117819 */ /* 0x000fc80000011611 */
[----:B------:R-:W-:Y:S01]  /*0440*/  LOP3.LUT R18, R17, 0x7c, RZ, 0xc0, !PT ;  /* 0x0000007c11127812 */ /* 0x000fe200078ec0ff */
[----:B------:R-:W-:-:S04]  /*0450*/  VIADD R17, R22, UR4 ;  /* 0x0000000416117c36 */ /* 0x000fc80008000000 */
[----:B------:R-:W-:Y:S02]  /*0460*/  VIADD R27, R18, UR4 ;  /* 0x00000004121b7c36 */ /* 0x000fe40008000000 */
[C---:B------:R-:W-:Y:S02]  /*0470*/  IMAD R24, R16.reuse, 0x4, R17 ;  /* 0x0000000410187824 */ /* 0x040fe400078e0211 */
[----:B------:R-:W-:Y:S01]  /*0480*/  IMAD R22, R16, 0x4, R27 ;  /* 0x0000000410167824 */ /* 0x000fe200078e021b */
[C---:B--2---:R-:W-:Y:S01]  /*0490*/  FSETP.GEU.AND P5, PT, R5.reuse, -R9, PT ;  /* 0x800000090500720b */ /* 0x044fe20003fae000 */
[----:B------:R-:W-:Y:S01]  /*04a0*/  FADD R9, R5, R9 ;  /* 0x0000000905097221 */ /* 0x000fe20000000000 */
[C---:B------:R-:W-:Y:S01]  /*04b0*/  FSETP.GEU.AND P4, PT, R7.reuse, -R11, PT ;  /* 0x8000000b0700720b */ /* 0x040fe20003f8e000 */
[----:B------:R-:W-:Y:S01]  /*04c0*/  FADD R11, R7, R11 ;  /* 0x0000000b070b7221 */ /* 0x000fe20000000000 */
[C---:B------:R-:W-:Y:S01]  /*04d0*/  FSETP.GEU.AND P6, PT, R6.reuse, -R10, PT ;  /* 0x8000000a0600720b */ /* 0x040fe20003fce000 */
[----:B------:R-:W-:Y:S01]  /*04e0*/  FADD R10, R6, R10 ;  /* 0x0000000a060a7221 */ /* 0x000fe20000000000 */
[----:B------:R-:W-:-:S02]  /*04f0*/  FSEL R9, R9, RZ, P5 ;  /* 0x000000ff09097208 */ /* 0x000fc40002800000 */
[C---:B------:R-:W-:Y:S01]  /*0500*/  FSETP.GEU.AND P5, PT, R4.reuse, -R8, PT ;  /* 0x800000080400720b */ /* 0x040fe20003fae000 */
[C---:B------:R-:W-:Y:S01]  /*0510*/  FADD R8, R4.reuse, R8 ;  /* 0x0000000804087221 */ /* 0x040fe20000000000 */
[----:B------:R-:W-:Y:S02]  /*0520*/  FSEL R11, R11, RZ, P4 ;  /* 0x000000ff0b0b7208 */ /* 0x000fe40002000000 */
[C---:B----4-:R-:W-:Y:S01]  /*0530*/  FSETP.GEU.AND P4, PT, R4.reuse, -R12, PT ;  /* 0x8000000c0400720b */ /* 0x050fe20003f8e000 */
[----:B------:R-:W-:Y:S01]  /*0540*/  FADD R4, R4, R12 ;  /* 0x0000000c04047221 */ /* 0x000fe20000000000 */
[C---:B------:R-:W-:Y:S01]  /*0550*/  FSETP.GEU.AND P0, PT, R5.reuse, -R13, PT ;  /* 0x8000000d0500720b */ /* 0x040fe20003f0e000 */
[----:B------:R-:W-:Y:S01]  /*0560*/  FADD R5, R5, R13 ;  /* 0x0000000d05057221 */ /* 0x000fe20000000000 */
[C---:B------:R-:W-:Y:S01]  /*0570*/  FSETP.GEU.AND P3, PT, R6.reuse, -R14, PT ;  /* 0x8000000e0600720b */ /* 0x040fe20003f6e000 */
[----:B------:R-:W-:Y:S01]  /*0580*/  FADD R6, R6, R14 ;  /* 0x0000000e06067221 */ /* 0x000fe20000000000 */
[----:B------:R-:W-:-:S02]  /*0590*/  FSEL R10, R10, RZ, P6 ;  /* 0x000000ff0a0a7208 */ /* 0x000fc40003000000 */
[----:B------:R-:W-:Y:S02]  /*05a0*/  FSEL R8, R8, RZ, P5 ;  /* 0x000000ff08087208 */ /* 0x000fe40002800000 */
[C---:B------:R-:W-:Y:S01]  /*05b0*/  FSETP.GEU.AND P6, PT, R7.reuse, -R15, PT ;  /* 0x8000000f0700720b */ /* 0x040fe20003fce000 */
[----:B------:R-:W-:Y:S01]  /*05c0*/  FADD R7, R7, R15 ;  /* 0x0000000f07077221 */ /* 0x000fe20000000000 */
[----:B------:R-:W-:Y:S01]  /*05d0*/  FSEL R4, R4, RZ, P4 ;  /* 0x000000ff04047208 */ /* 0x000fe20002000000 */
[----:B------:R-:W-:Y:S01]  /*05e0*/  STS [R19], R8 ;  /* 0x0000000813007388 */ /* 0x000fe20000000800 */
[----:B------:R-:W-:Y:S02]  /*05f0*/  FSEL R5, R5, RZ, P0 ;  /* 0x000000ff05057208 */ /* 0x000fe40000000000 */
[----:B------:R-:W-:Y:S01]  /*0600*/  FSEL R6, R6, RZ, P3 ;  /* 0x000000ff06067208 */ /* 0x000fe20001800000 */
[----:B------:R-:W-:Y:S01]  /*0610*/  STS [R28+0x80], R9 ;  /* 0x000080091c007388 */ /* 0x000fe20000000800 */
[----:B------:R-:W-:-:S02]  /*0620*/  FSEL R7, R7, RZ, P6 ;  /* 0x000000ff07077208 */ /* 0x000fc40003000000 */
[----:B------:R-:W-:Y:S01]  /*0630*/  ISETP.GE.AND P0, PT, R23, 0x400, PT ;  /* 0x000004001700780c */ /* 0x000fe20003f06270 */
[----:B------:R-:W-:Y:S01]  /*0640*/  STS [R25+0x100], R10 ;  /* 0x0001000a19007388 */ /* 0x000fe20000000800 */
[----:B------:R-:W-:Y:S02]  /*0650*/  IMAD R23, R20, 0x400, R23 ;  /* 0x0000040014177824 */ /* 0x000fe400078e0217 */
[----:B------:R-:W-:Y:S01]  /*0660*/  ISETP.LT.AND P3, PT, R2, 0x200, !P0 ;  /* 0x000002000200780c */ /* 0x000fe20004761270 */
[----:B------:R-:W-:Y:S01]  /*0670*/  STS [R26+0x180], R11 ;  /* 0x0001800b1a007388 */ /* 0x000fe20000000800 */
[----:B------:R-:W-:-:S03]  /*0680*/  ISETP.LT.AND P0, PT, R20, 0x200, !P0 ;  /* 0x000002001400780c */ /* 0x000fc60004701270 */
[----:B------:R-:W-:Y:S04]  /*0690*/  STS [R19+0x40], R4 ;  /* 0x0000400413007388 */ /* 0x000fe80000000800 */
[----:B------:R0:W-:Y:S04]  /*06a0*/  STS [R28+0xc0], R5 ;  /* 0x0000c0051c007388 */ /* 0x0001e80000000800 */
[----:B------:R-:W-:Y:S04]  /*06b0*/  STS [R25+0x140], R6 ;  /* 0x0001400619007388 */ /* 0x000fe80000000800 */
[----:B------:R1:W-:Y:S01]  /*06c0*/  STS [R26+0x1c0], R7 ;  /* 0x0001c0071a007388 */ /* 0x0003e20000000800 */
[----:B0-----:R-:W0:Y:S08]  /*06d0*/  LDC.64 R28, c[0x0][0x220] ;  /* 0x00008800ff1c7b82 */ /* 0x001e300000000a00 */
[----:B------:R-:W-:Y:S08]  /*06e0*/  BAR.SYNC.DEFER_BLOCKING 0x0 ;  /* 0x0000000000007b1d */ /* 0x000ff00000010000 */
[----:B-1----:R-:W1:Y:S01]  /*06f0*/  LDC.64 R26, c[0x0][0x228] ;  /* 0x00008a00ff1a7b82 */ /* 0x002e620000000a00 */
[--C-:B0-----:R-:W-:Y:S01]  /*0700*/  IMAD.WIDE R20, R21, 0x4, R28.reuse ;  /* 0x0000000415147825 */ /* 0x101fe200078e021c */
[----:B------:R-:W-:Y:S03]  /*0710*/  LDS R12, [R24] ;  /* 0x00000000180c7984 */ /* 0x000fe60000000800 */
[----:B------:R-:W-:Y:S01]  /*0720*/  IMAD.WIDE R28, R23, 0x4, R28 ;  /* 0x00000004171c7825 */ /* 0x000fe200078e021c */
[----:B------:R-:W-:Y:S04]  /*0730*/  LDS R13, [R24+0x4] ;  /* 0x00000400180d7984 */ /* 0x000fe80000000800 */
[----:B------:R-:W-:Y:S04]  /*0740*/  LDS R14, [R24+0x8] ;  /* 0x00000800180e7984 */ /* 0x000fe80000000800 */
[----:B------:R-:W0:Y:S04]  /*0750*/  LDS R15, [R24+0xc] ;  /* 0x00000c00180f7984 */ /* 0x000e280000000800 */
[----:B------:R-:W-:Y:S04]  /*0760*/  LDS R16, [R22+0x800] ;  /* 0x0008000016107984 */ /* 0x000fe80000000800 */
[----:B------:R-:W-:Y:S04]  /*0770*/  LDS R17, [R22+0x804] ;  /* 0x0008040016117984 */ /* 0x000fe80000000800 */
[----:B------:R-:W-:Y:S04]  /*0780*/  LDS R18, [R22+0x808] ;  /* 0x0008080016127984 */ /* 0x000fe80000000800 */
[----:B------:R1:W2:Y:S02]  /*0790*/  LDS R19, [R22+0x80c] ;  /* 0x00080c0016137984 */ /* 0x0002a40000000800 */
[----:B-1----:R-:W-:-:S04]  /*07a0*/  IMAD.WIDE R22, R0, 0x4, R26 ;  /* 0x0000000400167825 */ /* 0x002fc800078e021a */
[----:B------:R-:W-:Y:S01]  /*07b0*/  IMAD.WIDE R26, R3, 0x4, R26 ;  /* 0x00000004031a7825 */ /* 0x000fe200078e021a */
[----:B0-----:R0:W-:Y:S04]  /*07c0*/  @P3 STG.E.128 desc[UR6][R20.64], R12 ;  /* 0x0000000c14003986 */ /* 0x0011e8000c101d06 */
[----:B--2---:R0:W-:Y:S04]  /*07d0*/  @P0 STG.E.128 desc[UR6][R28.64], R16 ;  /* 0x000000101c000986 */ /* 0x0041e8000c101d06 */
[----:B------:R0:W-:Y:S02]  /*07e0*/  @P2 STG.E.128 desc[UR6][R22.64], R8 ;  /* 0x0000000816002986 */ /* 0x0001e4000c101d06 */
[----:B0-----:R-:W-:Y:S05]  /*07f0*/  @!P1 EXIT ;  /* 0x000000000000994d */ /* 0x001fea0003800000 */
[----:B------:R-:W-:Y:S01]  /*0800*/  STG.E.128 desc[UR6][R26.64], R4 ;  /* 0x000000041a007986 */ /* 0x000fe2000c101d06 */
[----:B------:R-:W-:Y:S05]  /*0810*/  EXIT ;  /* 0x000000000000794d */ /* 0x000fea0003800000 */
.L_x_0:
[----:B------:R-:W-:-:S00]  /*0820*/  BRA `(.L_x_0) ;  /* 0xfffffffc00fc7947 */ /* 0x000fc0000383ffff */
[----:B------:R-:W-:-:S00]  /*0830*/  NOP ;  /* 0x0000000000007918 */ /* 0x000fc00000000000 */
        /* <DEDUP_REMOVED lines=12> */
.L_x_1:


//--------------------- .nv.shared.triton_poi_fused_convolution_max_pool2d_with_indices_relu_7 --------------------------
	.section	.nv.shared.triton_poi_fused_convolution_max_pool2d_with_indices_relu_7,"aw",@nobits
	.sectionflags	@""
	.align	16
	.zero		1024


//--------------------- .nv.constant0.triton_poi_fused_convolution_max_pool2d_with_indices_relu_7 --------------------------
	.section	.nv.constant0.triton_poi_fused_convolution_max_pool2d_with_indices_relu_7,"a",@progbits
	.sectionflags	@""
	.align	4
.nv.constant0.triton_poi_fused_convolution_max_pool2d_with_indices_relu_7:
	.zero		568
